//
// Generated by NVIDIA NVVM Compiler
//
// Compiler Build ID: CL-36424714
// Cuda compilation tools, release 13.0, V13.0.88
// Based on NVVM 20.0.0
//

.version 9.0
.target sm_100
.address_size 64

	// .globl	_Z16sum_kernel_blockPiS_i
.extern .shared .align 16 .b8 temp[];

.visible .entry _Z16sum_kernel_blockPiS_i(
	.param .u64 .ptr .align 1 _Z16sum_kernel_blockPiS_i_param_0,
	.param .u64 .ptr .align 1 _Z16sum_kernel_blockPiS_i_param_1,
	.param .u32 _Z16sum_kernel_blockPiS_i_param_2
)
{
	.reg .pred 	%p<7>;
	.reg .b32 	%r<46>;
	.reg .b64 	%rd<7>;

	ld.param.u64 	%rd2, [_Z16sum_kernel_blockPiS_i_param_0];
	ld.param.u64 	%rd3, [_Z16sum_kernel_blockPiS_i_param_1];
	ld.param.u32 	%r20, [_Z16sum_kernel_blockPiS_i_param_2];
	mov.u32 	%r22, %ctaid.x;
	mov.u32 	%r1, %ntid.x;
	mov.u32 	%r2, %tid.x;
	mad.lo.s32 	%r39, %r22, %r1, %r2;
	setp.ge.s32 	%p1, %r39, %r20;
	mov.b32 	%r44, 0;
	@%p1 bra 	$L__BB0_3;
	mov.u32 	%r24, %nctaid.x;
	mul.lo.s32 	%r4, %r1, %r24;
	cvta.to.global.u64 	%rd1, %rd3;
	mov.b32 	%r44, 0;
$L__BB0_2:
	mul.wide.s32 	%rd4, %r39, 4;
	add.s64 	%rd5, %rd1, %rd4;
	ld.global.u32 	%r25, [%rd5];
	add.s32 	%r44, %r25, %r44;
	add.s32 	%r39, %r39, %r4;
	setp.lt.s32 	%p2, %r39, %r20;
	@%p2 bra 	$L__BB0_2;
$L__BB0_3:
	mov.u32 	%r26, %tid.y;
	mov.u32 	%r27, %tid.z;
	mov.u32 	%r28, %ntid.y;
	mad.lo.s32 	%r29, %r27, %r28, %r26;
	mul.lo.s32 	%r10, %r29, %r1;
	add.s32 	%r11, %r10, %r2;
	mul.lo.s32 	%r30, %r1, %r28;
	mov.u32 	%r31, %ntid.z;
	mul.lo.s32 	%r42, %r30, %r31;
	setp.lt.u32 	%p3, %r42, 2;
	@%p3 bra 	$L__BB0_8;
	shl.b32 	%r32, %r11, 2;
	mov.u32 	%r33, temp;
	add.s32 	%r13, %r33, %r32;
$L__BB0_5:
	shr.u32 	%r16, %r42, 1;
	st.shared.u32 	[%r13], %r44;
	barrier.sync 	0;
	setp.le.u32 	%p4, %r16, %r11;
	@%p4 bra 	$L__BB0_7;
	shl.b32 	%r34, %r16, 2;
	add.s32 	%r35, %r13, %r34;
	ld.shared.u32 	%r36, [%r35];
	add.s32 	%r44, %r36, %r44;
$L__BB0_7:
	barrier.sync 	0;
	setp.gt.u32 	%p5, %r42, 3;
	mov.u32 	%r42, %r16;
	@%p5 bra 	$L__BB0_5;
$L__BB0_8:
	or.b32  	%r37, %r10, %r2;
	setp.ne.s32 	%p6, %r37, 0;
	@%p6 bra 	$L__BB0_10;
	cvta.to.global.u64 	%rd6, %rd2;
	atom.global.add.u32 	%r38, [%rd6], %r44;
$L__BB0_10:
	ret;

}


// ===== COMPILED SASS (sm_100) =====

	.target	sm_100

	.elftype	@"ET_EXEC"


//--------------------- .note.nv.tkinfo           --------------------------
	.section	.note.nv.tkinfo,"",@"SHT_NOTE"
	.sectionflags	@"SHF_NOTE_NV_TKINFO"
	.tkinfo
        /*0018*/ 	.word	0x00000002
        /*0030*/ 	.string	""
        /*0030*/ 	.string	"ptxas"
        /*0030*/ 	.string	"Cuda compilation tools, release 13.0, V13.0.88"
        /*0030*/ 	.string	"Build cuda_13.0.r13.0/compiler.36424714_0"
        /*0030*/ 	.string	"-arch sm_100 -m 64 "



//--------------------- .note.nv.cuinfo           --------------------------
	.section	.note.nv.cuinfo,"",@"SHT_NOTE"
	.sectionflags	@"SHF_NOTE_NV_CUINFO"
        /*0018*/ 	.short	0x0002
        /*001a*/ 	.short	0x0064
        /*001c*/ 	.short	0x0082
	.zero		2


//--------------------- .nv.info                  --------------------------
	.section	.nv.info,"",@"SHT_CUDA_INFO"
	.align	4


	//----- nvinfo : EIATTR_REGCOUNT
	.align		4
        /*0000*/ 	.byte	0x04, 0x2f
        /*0002*/ 	.short	(.L_1 - .L_0)
	.align		4
.L_0:
        /*0004*/ 	.word	index@(_Z16sum_kernel_blockPiS_i)
        /*0008*/ 	.word	0x00000010


	//----- nvinfo : EIATTR_FRAME_SIZE
	.align		4
.L_1:
        /*000c*/ 	.byte	0x04, 0x11
        /*000e*/ 	.short	(.L_3 - .L_2)
	.align		4
.L_2:
        /*0010*/ 	.word	index@(_Z16sum_kernel_blockPiS_i)
        /*0014*/ 	.word	0x00000000


	//----- nvinfo : EIATTR_MIN_STACK_SIZE
	.align		4
.L_3:
        /*0018*/ 	.byte	0x04, 0x12
        /*001a*/ 	.short	(.L_5 - .L_4)
	.align		4
.L_4:
        /*001c*/ 	.word	index@(_Z16sum_kernel_blockPiS_i)
        /*0020*/ 	.word	0x00000000
.L_5:


//--------------------- .nv.compat                --------------------------
	.section	.nv.compat,"",@"SHT_CUDA_COMPAT_INFO"
	.align	4
        /*0000*/ 	.byte	0x02, 0x09, 0x00, 0x00, 0x02, 0x02, 0x01, 0x00, 0x02, 0x05, 0x05, 0x00, 0x03, 0x07, 0x01, 0x01
        /*0010*/ 	.byte	0x02, 0x03, 0x00, 0x00, 0x02, 0x06, 0x01, 0x00, 0x04, 0x0b, 0x08, 0x00, 0x09, 0x00, 0x00, 0x00
        /*0020*/ 	.byte	0x00, 0x00, 0x00, 0x00


//--------------------- .nv.info._Z16sum_kernel_blockPiS_i --------------------------
	.section	.nv.info._Z16sum_kernel_blockPiS_i,"",@"SHT_CUDA_INFO"
	.sectionflags	@""
	.align	4


	//----- nvinfo : EIATTR_CUDA_API_VERSION
	.align		4
        /*0000*/ 	.byte	0x04, 0x37
        /*0002*/ 	.short	(.L_7 - .L_6)
.L_6:
        /*0004*/ 	.word	0x00000082


	//----- nvinfo : EIATTR_KPARAM_INFO
	.align		4
.L_7:
        /*0008*/ 	.byte	0x04, 0x17
        /*000a*/ 	.short	(.L_9 - .L_8)
.L_8:
        /*000c*/ 	.word	0x00000000
        /*0010*/ 	.short	0x0002
        /*0012*/ 	.short	0x0010
        /*0014*/ 	.byte	0x00, 0xf0, 0x11, 0x00


	//----- nvinfo : EIATTR_KPARAM_INFO
	.align		4
.L_9:
        /*0018*/ 	.byte	0x04, 0x17
        /*001a*/ 	.short	(.L_11 - .L_10)
.L_10:
        /*001c*/ 	.word	0x00000000
        /*0020*/ 	.short	0x0001
        /*0022*/ 	.short	0x0008
        /*0024*/ 	.byte	0x00, 0xf5, 0x21, 0x00


	//----- nvinfo : EIATTR_KPARAM_INFO
	.align		4
.L_11:
        /*0028*/ 	.byte	0x04, 0x17
        /*002a*/ 	.short	(.L_13 - .L_12)
.L_12:
        /*002c*/ 	.word	0x00000000
        /*0030*/ 	.short	0x0000
        /*0032*/ 	.short	0x0000
        /*0034*/ 	.byte	0x00, 0xf5, 0x21, 0x00


	//----- nvinfo : EIATTR_SPARSE_MMA_MASK
	.align		4
.L_13:
        /*0038*/ 	.byte	0x03, 0x50
        /*003a*/ 	.short	0x0000


	//----- nvinfo : EIATTR_MAXREG_COUNT
	.align		4
        /*003c*/ 	.byte	0x03, 0x1b
        /*003e*/ 	.short	0x00ff


	//----- nvinfo : EIATTR_NUM_BARRIERS
	.align		4
        /*0040*/ 	.byte	0x02, 0x4c
        /*0042*/ 	.byte	0x01
	.zero		1


	//----- nvinfo : EIATTR_MERCURY_ISA_VERSION
	.align		4
        /*0044*/ 	.byte	0x03, 0x5f
        /*0046*/ 	.short	0x0101


	//----- nvinfo : EIATTR_INT_WARP_WIDE_INSTR_OFFSETS
	.align		4
        /*0048*/ 	.byte	0x04, 0x31
        /*004a*/ 	.short	(.L_15 - .L_14)


	//   ....[0]....
.L_14:
        /*004c*/ 	.word	0x00000330


	//   ....[1]....
        /*0050*/ 	.word	0x00000350


	//----- nvinfo : EIATTR_COOP_GROUP_MASK_REGIDS
	.align		4
.L_15:
        /*0054*/ 	.byte	0x04, 0x29
        /*0056*/ 	.short	(.L_17 - .L_16)


	//   ....[0]....
.L_16:
        /*0058*/ 	.word	0xffffffff


	//   ....[1]....
        /*005c*/ 	.word	0xffffffff


	//----- nvinfo : EIATTR_COOP_GROUP_INSTR_OFFSETS
	.align		4
.L_17:
        /*0060*/ 	.byte	0x04, 0x28
        /*0062*/ 	.short	(.L_19 - .L_18)


	//   ....[0]....
.L_18:
        /*0064*/ 	.word	0x00000280


	//   ....[1]....
        /*0068*/ 	.word	0x000002f0


	//----- nvinfo : EIATTR_VRC_CTA_INIT_COUNT
	.align		4
.L_19:
        /*006c*/ 	.byte	0x02, 0x4a
	.zero		1
	.zero		1


	//----- nvinfo : EIATTR_EXIT_INSTR_OFFSETS
	.align		4
        /*0070*/ 	.byte	0x04, 0x1c
        /*0072*/ 	.short	(.L_21 - .L_20)


	//   ....[0]....
.L_20:
        /*0074*/ 	.word	0x00000310


	//   ....[1]....
        /*0078*/ 	.word	0x000003a0


	//----- nvinfo : EIATTR_CRS_STACK_SIZE
	.align		4
.L_21:
        /*007c*/ 	.byte	0x04, 0x1e
        /*007e*/ 	.short	(.L_23 - .L_22)
.L_22:
        /*0080*/ 	.word	0x00000000


	//----- nvinfo : EIATTR_CBANK_PARAM_SIZE
	.align		4
.L_23:
        /*0084*/ 	.byte	0x03, 0x19
        /*0086*/ 	.short	0x0014


	//----- nvinfo : EIATTR_PARAM_CBANK
	.align		4
        /*0088*/ 	.byte	0x04, 0x0a
        /*008a*/ 	.short	(.L_25 - .L_24)
	.align		4
.L_24:
        /*008c*/ 	.word	index@(.nv.constant0._Z16sum_kernel_blockPiS_i)
        /*0090*/ 	.short	0x0380
        /*0092*/ 	.short	0x0014


	//----- nvinfo : EIATTR_SW_WAR
	.align		4
.L_25:
        /*0094*/ 	.byte	0x04, 0x36
        /*0096*/ 	.short	(.L_27 - .L_26)
.L_26:
        /*0098*/ 	.word	0x00000008
.L_27:


//--------------------- .nv.callgraph             --------------------------
	.section	.nv.callgraph,"",@"SHT_CUDA_CALLGRAPH"
	.align	4
	.sectionentsize	8
	.align		4
        /*0000*/ 	.word	0x00000000
	.align		4
        /*0004*/ 	.word	0xffffffff
	.align		4
        /*0008*/ 	.word	0x00000000
	.align		4
        /*000c*/ 	.word	0xfffffffe
	.align		4
        /*0010*/ 	.word	0x00000000
	.align		4
        /*0014*/ 	.word	0xfffffffd
	.align		4
        /*0018*/ 	.word	0x00000000
	.align		4
        /*001c*/ 	.word	0xfffffffc


//--------------------- .text._Z16sum_kernel_blockPiS_i --------------------------
	.section	.text._Z16sum_kernel_blockPiS_i,"ax",@progbits
	.align	128
        .global         _Z16sum_kernel_blockPiS_i
        .type           _Z16sum_kernel_blockPiS_i,@function
        .size           _Z16sum_kernel_blockPiS_i,(.L_x_6 - _Z16sum_kernel_blockPiS_i)
        .other          _Z16sum_kernel_blockPiS_i,@"STO_CUDA_ENTRY STV_DEFAULT"
_Z16sum_kernel_blockPiS_i:
.text._Z16sum_kernel_blockPiS_i:
[----:B------:R-:W-:Y:S01]  /*0000*/  LDC R1, c[0x0][0x37c] ;  /* 0x0000df00ff017b82 */ /* 0x000fe20000000800 */
[----:B------:R-:W0:Y:S07]  /*0010*/  S2R R11, SR_TID.X ;  /* 0x00000000000b7919 */ /* 0x000e2e0000002100 */
[----:B------:R-:W0:Y:S01]  /*0020*/  S2UR UR4, SR_CTAID.X ;  /* 0x00000000000479c3 */ /* 0x000e220000002500 */
[----:B------:R-:W1:Y:S01]  /*0030*/  LDCU UR5, c[0x0][0x390] ;  /* 0x00007200ff0577ac */ /* 0x000e620008000800 */
[----:B------:R-:W-:Y:S01]  /*0040*/  BSSY.RECONVERGENT B0, `(.L_x_0) ;  /* 0x0000013000007945 */ /* 0x000fe20003800200 */
[----:B------:R-:W2:Y:S01]  /*0050*/  S2R R8, SR_TID.Y ;  /* 0x0000000000087919 */ /* 0x000ea20000002200 */
[----:B------:R-:W-:Y:S01]  /*0060*/  IMAD.MOV.U32 R6, RZ, RZ, RZ ;  /* 0x000000ffff067224 */ /* 0x000fe200078e00ff */
[----:B------:R-:W3:Y:S01]  /*0070*/  LDCU.64 UR6, c[0x0][0x358] ;  /* 0x00006b00ff0677ac */ /* 0x000ee20008000a00 */
[----:B------:R-:W4:Y:S02]  /*0080*/  S2R R13, SR_TID.Z ;  /* 0x00000000000d7919 */ /* 0x000f240000002300 */
[----:B------:R-:W0:Y:S02]  /*0090*/  LDC R9, c[0x0][0x360] ;  /* 0x0000d800ff097b82 */ /* 0x000e240000000800 */
[----:B0-----:R-:W-:-:S05]  /*00a0*/  IMAD R0, R9, UR4, R11 ;  /* 0x0000000409007c24 */ /* 0x001fca000f8e020b */
[----:B-1----:R-:W-:-:S13]  /*00b0*/  ISETP.GE.AND P0, PT, R0, UR5, PT ;  /* 0x0000000500007c0c */ /* 0x002fda000bf06270 */
[----:B--234-:R-:W-:Y:S05]  /*00c0*/  @P0 BRA `(.L_x_1) ;  /* 0x0000000000280947 */ /* 0x01cfea0003800000 */
[----:B------:R-:W0:Y:S01]  /*00d0*/  LDC.64 R4, c[0x0][0x388] ;  /* 0x0000e200ff047b82 */ /* 0x000e220000000a00 */
[----:B------:R-:W1:Y:S01]  /*00e0*/  LDCU UR4, c[0x0][0x370] ;  /* 0x00006e00ff0477ac */ /* 0x000e620008000800 */
[----:B------:R-:W-:Y:S02]  /*00f0*/  HFMA2 R6, -RZ, RZ, 0, 0 ;  /* 0x00000000ff067431 */ /* 0x000fe400000001ff */
[----:B-1----:R-:W-:-:S07]  /*0100*/  IMAD R7, R9, UR4, RZ ;  /* 0x0000000409077c24 */ /* 0x002fce000f8e02ff */
.L_x_2:
[----:B0-----:R-:W-:-:S06]  /*0110*/  IMAD.WIDE R2, R0, 0x4, R4 ;  /* 0x0000000400027825 */ /* 0x001fcc00078e0204 */
[----:B------:R-:W2:Y:S01]  /*0120*/  LDG.E R3, desc[UR6][R2.64] ;  /* 0x0000000602037981 */ /* 0x000ea2000c1e1900 */
[----:B------:R-:W-:-:S05]  /*0130*/  IMAD.IADD R0, R7, 0x1, R0 ;  /* 0x0000000107007824 */ /* 0x000fca00078e0200 */
[----:B------:R-:W-:Y:S02]  /*0140*/  ISETP.GE.AND P0, PT, R0, UR5, PT ;  /* 0x0000000500007c0c */ /* 0x000fe4000bf06270 */
[----:B--2---:R-:W-:-:S11]  /*0150*/  IADD3 R6, PT, PT, R3, R6, RZ ;  /* 0x0000000603067210 */ /* 0x004fd60007ffe0ff */
[----:B------:R-:W-:Y:S05]  /*0160*/  @!P0 BRA `(.L_x_2) ;  /* 0xfffffffc00e88947 */ /* 0x000fea000383ffff */
.L_x_1:
[----:B------:R-:W-:Y:S05]  /*0170*/  BSYNC.RECONVERGENT B0 ;  /* 0x0000000000007941 */ /* 0x000fea0003800200 */
.L_x_0:
[----:B------:R-:W0:Y:S01]  /*0180*/  LDCU UR4, c[0x0][0x364] ;  /* 0x00006c80ff0477ac */ /* 0x000e220008000800 */
[----:B------:R-:W1:Y:S01]  /*0190*/  LDCU UR5, c[0x0][0x368] ;  /* 0x00006d00ff0577ac */ /* 0x000e620008000800 */
[----:B0-----:R-:W-:Y:S02]  /*01a0*/  IMAD R2, R9, UR4, RZ ;  /* 0x0000000409027c24 */ /* 0x001fe4000f8e02ff */
[----:B------:R-:W-:Y:S02]  /*01b0*/  IMAD R0, R13, UR4, R8 ;  /* 0x000000040d007c24 */ /* 0x000fe4000f8e0208 */
[----:B-1----:R-:W-:Y:S02]  /*01c0*/  IMAD R2, R2, UR5, RZ ;  /* 0x0000000502027c24 */ /* 0x002fe4000f8e02ff */
[----:B------:R-:W-:-:S03]  /*01d0*/  IMAD R0, R0, R9, RZ ;  /* 0x0000000900007224 */ /* 0x000fc600078e02ff */
[----:B------:R-:W-:Y:S02]  /*01e0*/  ISETP.GE.U32.AND P1, PT, R2, 0x2, PT ;  /* 0x000000020200780c */ /* 0x000fe40003f26070 */
[----:B------:R-:W-:-:S11]  /*01f0*/  LOP3.LUT P0, RZ, R0, R11, RZ, 0xfc, !PT ;  /* 0x0000000b00ff7212 */ /* 0x000fd6000780fcff */
[----:B------:R-:W-:Y:S05]  /*0200*/  @!P1 BRA `(.L_x_3) ;  /* 0x0000000000409947 */ /* 0x000fea0003800000 */
[----:B------:R-:W0:Y:S01]  /*0210*/  S2UR UR5, SR_CgaCtaId ;  /* 0x00000000000579c3 */ /* 0x000e220000008800 */
[----:B------:R-:W-:Y:S01]  /*0220*/  UMOV UR4, 0x400 ;  /* 0x0000040000047882 */ /* 0x000fe20000000000 */
[----:B------:R-:W-:Y:S01]  /*0230*/  IMAD.IADD R0, R0, 0x1, R11 ;  /* 0x0000000100007824 */ /* 0x000fe200078e020b */
[----:B0-----:R-:W-:-:S06]  /*0240*/  ULEA UR4, UR5, UR4, 0x18 ;  /* 0x0000000405047291 */ /* 0x001fcc000f8ec0ff */
[----:B------:R-:W-:-:S07]  /*0250*/  LEA R3, R0, UR4, 0x2 ;  /* 0x0000000400037c11 */ /* 0x000fce000f8e10ff */
.L_x_4:
[----:B------:R-:W-:Y:S01]  /*0260*/  SHF.R.U32.HI R7, RZ, 0x1, R2 ;  /* 0x00000001ff077819 */ /* 0x000fe20000011602 */
[----:B------:R-:W-:Y:S01]  /*0270*/  STS [R3], R6 ;  /* 0x0000000603007388 */ /* 0x000fe20000000800 */
[----:B------:R-:W-:Y:S02]  /*0280*/  BAR.SYNC.DEFER_BLOCKING 0x0 ;  /* 0x0000000000007b1d */ /* 0x000fe40000010000 */
[----:B------:R-:W-:Y:S02]  /*0290*/  ISETP.GT.U32.AND P1, PT, R7, R0, PT ;  /* 0x000000000700720c */ /* 0x000fe40003f24070 */
[----:B------:R-:W-:Y:S01]  /*02a0*/  ISETP.GT.U32.AND P2, PT, R2, 0x3, PT ;  /* 0x000000030200780c */ /* 0x000fe20003f44070 */
[----:B------:R-:W-:-:S10]  /*02b0*/  IMAD.MOV.U32 R2, RZ, RZ, R7 ;  /* 0x000000ffff027224 */ /* 0x000fd400078e0007 */
[----:B------:R-:W-:-:S05]  /*02c0*/  @P1 LEA R4, R7, R3, 0x2 ;  /* 0x0000000307041211 */ /* 0x000fca00078e10ff */
[----:B------:R-:W0:Y:S02]  /*02d0*/  @P1 LDS R5, [R4] ;  /* 0x0000000004051984 */ /* 0x000e240000000800 */
[----:B0-----:R-:W-:Y:S01]  /*02e0*/  @P1 IADD3 R6, PT, PT, R6, R5, RZ ;  /* 0x0000000506061210 */ /* 0x001fe20007ffe0ff */
[----:B------:R-:W-:Y:S06]  /*02f0*/  BAR.SYNC.DEFER_BLOCKING 0x0 ;  /* 0x0000000000007b1d */ /* 0x000fec0000010000 */
[----:B------:R-:W-:Y:S05]  /*0300*/  @P2 BRA `(.L_x_4) ;  /* 0xfffffffc00d42947 */ /* 0x000fea000383ffff */
.L_x_3:
[----:B------:R-:W-:Y:S05]  /*0310*/  @P0 EXIT ;  /* 0x000000000000094d */ /* 0x000fea0003800000 */
[----:B------:R-:W0:Y:S01]  /*0320*/  S2R R0, SR_LANEID ;  /* 0x0000000000007919 */ /* 0x000e220000000000 */
[----:B------:R-:W1:Y:S08]  /*0330*/  REDUX.SUM UR5, R6 ;  /* 0x00000000060573c4 */ /* 0x000e70000000c000 */
[----:B------:R-:W2:Y:S01]  /*0340*/  LDC.64 R2, c[0x0][0x380] ;  /* 0x0000e000ff027b82 */ /* 0x000ea20000000a00 */
[----:B------:R-:W-:-:S02]  /*0350*/  VOTEU.ANY UR4, UPT, PT ;  /* 0x0000000000047886 */ /* 0x000fc400038e0100 */
[----:B------:R-:W-:Y:S01]  /*0360*/  UFLO.U32 UR4, UR4 ;  /* 0x00000004000472bd */ /* 0x000fe200080e0000 */
[----:B-1----:R-:W-:-:S05]  /*0370*/  IMAD.U32 R5, RZ, RZ, UR5 ;  /* 0x00000005ff057e24 */ /* 0x002fca000f8e00ff */
[----:B0-----:R-:W-:-:S13]  /*0380*/  ISETP.EQ.U32.AND P0, PT, R0, UR4, PT ;  /* 0x0000000400007c0c */ /* 0x001fda000bf02070 */
[----:B--2---:R-:W-:Y:S01]  /*0390*/  @P0 REDG.E.ADD.STRONG.GPU desc[UR6][R2.64], R5 ;  /* 0x000000050200098e */ /* 0x004fe2000c12e106 */
[----:B------:R-:W-:Y:S05]  /*03a0*/  EXIT ;  /* 0x000000000000794d */ /* 0x000fea0003800000 */
.L_x_5:
[----:B------:R-:W-:-:S00]  /*03b0*/  BRA `(.L_x_5) ;  /* 0xfffffffc00fc7947 */ /* 0x000fc0000383ffff */
[----:B------:R-:W-:-:S00]  /*03c0*/  NOP ;  /* 0x0000000000007918 */ /* 0x000fc00000000000 */
        /* <DEDUP_REMOVED lines=11> */
.L_x_6:


//--------------------- .nv.shared._Z16sum_kernel_blockPiS_i --------------------------
	.section	.nv.shared._Z16sum_kernel_blockPiS_i,"aw",@nobits
	.sectionflags	@""
	.align	16
	.zero		1024


//--------------------- .nv.shared.reserved.0     --------------------------
	.section	.nv.shared.reserved.0,"aw",@nobits
	.weak		__nv_reservedSMEM_offset_0_alias
	.size		__nv_reservedSMEM_offset_0_alias, 0, 64
	.other		__nv_reservedSMEM_offset_0_alias,@"STO_CUDA_RESERVED_SHARED STV_DEFAULT"
__nv_reservedSMEM_offset_0_alias:
	.zero		0
	.zero		64


//--------------------- .nv.constant0._Z16sum_kernel_blockPiS_i --------------------------
	.section	.nv.constant0._Z16sum_kernel_blockPiS_i,"a",@progbits
	.sectionflags	@""
	.align	4
.nv.constant0._Z16sum_kernel_blockPiS_i:
	.zero		916


//--------------------- SYMBOLS --------------------------

	.type		.nv.reservedSmem.offset0,@object
	.size		.nv.reservedSmem.offset0,0x4
	.type		.nv.reservedSmem.cap,@object
	.size		.nv.reservedSmem.cap,0x4
